//
// Generated by NVIDIA NVVM Compiler
//
// Compiler Build ID: CL-36424714
// Cuda compilation tools, release 13.0, V13.0.88
// Based on NVVM 20.0.0
//

.version 9.0
.target sm_100
.address_size 64

	// .globl	_Z11GetThreadIdPjS_S_S_S_

.visible .entry _Z11GetThreadIdPjS_S_S_S_(
	.param .u64 .ptr .align 1 _Z11GetThreadIdPjS_S_S_S__param_0,
	.param .u64 .ptr .align 1 _Z11GetThreadIdPjS_S_S_S__param_1,
	.param .u64 .ptr .align 1 _Z11GetThreadIdPjS_S_S_S__param_2,
	.param .u64 .ptr .align 1 _Z11GetThreadIdPjS_S_S_S__param_3,
	.param .u64 .ptr .align 1 _Z11GetThreadIdPjS_S_S_S__param_4
)
{
	.reg .b32 	%r<6>;
	.reg .b64 	%rd<18>;

	ld.param.u64 	%rd2, [_Z11GetThreadIdPjS_S_S_S__param_0];
	ld.param.u64 	%rd3, [_Z11GetThreadIdPjS_S_S_S__param_1];
	ld.param.u64 	%rd4, [_Z11GetThreadIdPjS_S_S_S__param_2];
	ld.param.u64 	%rd5, [_Z11GetThreadIdPjS_S_S_S__param_3];
	ld.param.u64 	%rd6, [_Z11GetThreadIdPjS_S_S_S__param_4];
	cvta.to.global.u64 	%rd7, %rd6;
	cvta.to.global.u64 	%rd8, %rd5;
	cvta.to.global.u64 	%rd9, %rd4;
	cvta.to.global.u64 	%rd10, %rd3;
	cvta.to.global.u64 	%rd11, %rd2;
	mov.u32 	%r1, %ntid.x;
	mov.u32 	%r2, %ctaid.x;
	mov.u32 	%r3, %tid.x;
	mad.lo.s32 	%r4, %r1, %r2, %r3;
	mul.wide.s32 	%rd12, %r4, 4;
	add.s64 	%rd13, %rd11, %rd12;
	st.global.u32 	[%rd13], %r2;
	add.s64 	%rd14, %rd10, %rd12;
	st.global.u32 	[%rd14], %r3;
	shr.u32 	%r5, %r3, 5;
	add.s64 	%rd15, %rd9, %rd12;
	st.global.u32 	[%rd15], %r5;
	add.s64 	%rd16, %rd8, %rd12;
	st.global.u32 	[%rd16], %r4;
	// begin inline asm
	mov.u64 	%rd1, %clock64;
	// end inline asm
	add.s64 	%rd17, %rd7, %rd12;
	st.global.u32 	[%rd17], %rd1;
	ret;

}


// ===== COMPILED SASS (sm_100) =====

	.target	sm_100

	.elftype	@"ET_EXEC"


//--------------------- .note.nv.tkinfo           --------------------------
	.section	.note.nv.tkinfo,"",@"SHT_NOTE"
	.sectionflags	@"SHF_NOTE_NV_TKINFO"
	.tkinfo
        /*0018*/ 	.word	0x00000002
        /*0030*/ 	.string	""
        /*0030*/ 	.string	"ptxas"
        /*0030*/ 	.string	"Cuda compilation tools, release 13.0, V13.0.88"
        /*0030*/ 	.string	"Build cuda_13.0.r13.0/compiler.36424714_0"
        /*0030*/ 	.string	"-arch sm_100 -m 64 "



//--------------------- .note.nv.cuinfo           --------------------------
	.section	.note.nv.cuinfo,"",@"SHT_NOTE"
	.sectionflags	@"SHF_NOTE_NV_CUINFO"
        /*0018*/ 	.short	0x0002
        /*001a*/ 	.short	0x0064
        /*001c*/ 	.short	0x0082
	.zero		2


//--------------------- .nv.info                  --------------------------
	.section	.nv.info,"",@"SHT_CUDA_INFO"
	.align	4


	//----- nvinfo : EIATTR_REGCOUNT
	.align		4
        /*0000*/ 	.byte	0x04, 0x2f
        /*0002*/ 	.short	(.L_1 - .L_0)
	.align		4
.L_0:
        /*0004*/ 	.word	index@(_Z11GetThreadIdPjS_S_S_S_)
        /*0008*/ 	.word	0x00000012


	//----- nvinfo : EIATTR_FRAME_SIZE
	.align		4
.L_1:
        /*000c*/ 	.byte	0x04, 0x11
        /*000e*/ 	.short	(.L_3 - .L_2)
	.align		4
.L_2:
        /*0010*/ 	.word	index@(_Z11GetThreadIdPjS_S_S_S_)
        /*0014*/ 	.word	0x00000000


	//----- nvinfo : EIATTR_MIN_STACK_SIZE
	.align		4
.L_3:
        /*0018*/ 	.byte	0x04, 0x12
        /*001a*/ 	.short	(.L_5 - .L_4)
	.align		4
.L_4:
        /*001c*/ 	.word	index@(_Z11GetThreadIdPjS_S_S_S_)
        /*0020*/ 	.word	0x00000000
.L_5:


//--------------------- .nv.compat                --------------------------
	.section	.nv.compat,"",@"SHT_CUDA_COMPAT_INFO"
	.align	4
        /*0000*/ 	.byte	0x02, 0x09, 0x00, 0x00, 0x02, 0x02, 0x01, 0x00, 0x02, 0x05, 0x05, 0x00, 0x03, 0x07, 0x01, 0x01
        /*0010*/ 	.byte	0x02, 0x03, 0x00, 0x00, 0x02, 0x06, 0x01, 0x00, 0x04, 0x0b, 0x08, 0x00, 0x09, 0x00, 0x00, 0x00
        /*0020*/ 	.byte	0x00, 0x00, 0x00, 0x00


//--------------------- .nv.info._Z11GetThreadIdPjS_S_S_S_ --------------------------
	.section	.nv.info._Z11GetThreadIdPjS_S_S_S_,"",@"SHT_CUDA_INFO"
	.sectionflags	@""
	.align	4


	//----- nvinfo : EIATTR_CUDA_API_VERSION
	.align		4
        /*0000*/ 	.byte	0x04, 0x37
        /*0002*/ 	.short	(.L_7 - .L_6)
.L_6:
        /*0004*/ 	.word	0x00000082


	//----- nvinfo : EIATTR_KPARAM_INFO
	.align		4
.L_7:
        /*0008*/ 	.byte	0x04, 0x17
        /*000a*/ 	.short	(.L_9 - .L_8)
.L_8:
        /*000c*/ 	.word	0x00000000
        /*0010*/ 	.short	0x0004
        /*0012*/ 	.short	0x0020
        /*0014*/ 	.byte	0x00, 0xf5, 0x21, 0x00


	//----- nvinfo : EIATTR_KPARAM_INFO
	.align		4
.L_9:
        /*0018*/ 	.byte	0x04, 0x17
        /*001a*/ 	.short	(.L_11 - .L_10)
.L_10:
        /*001c*/ 	.word	0x00000000
        /*0020*/ 	.short	0x0003
        /*0022*/ 	.short	0x0018
        /*0024*/ 	.byte	0x00, 0xf5, 0x21, 0x00


	//----- nvinfo : EIATTR_KPARAM_INFO
	.align		4
.L_11:
        /*0028*/ 	.byte	0x04, 0x17
        /*002a*/ 	.short	(.L_13 - .L_12)
.L_12:
        /*002c*/ 	.word	0x00000000
        /*0030*/ 	.short	0x0002
        /*0032*/ 	.short	0x0010
        /*0034*/ 	.byte	0x00, 0xf5, 0x21, 0x00


	//----- nvinfo : EIATTR_KPARAM_INFO
	.align		4
.L_13:
        /*0038*/ 	.byte	0x04, 0x17
        /*003a*/ 	.short	(.L_15 - .L_14)
.L_14:
        /*003c*/ 	.word	0x00000000
        /*0040*/ 	.short	0x0001
        /*0042*/ 	.short	0x0008
        /*0044*/ 	.byte	0x00, 0xf5, 0x21, 0x00


	//----- nvinfo : EIATTR_KPARAM_INFO
	.align		4
.L_15:
        /*0048*/ 	.byte	0x04, 0x17
        /*004a*/ 	.short	(.L_17 - .L_16)
.L_16:
        /*004c*/ 	.word	0x00000000
        /*0050*/ 	.short	0x0000
        /*0052*/ 	.short	0x0000
        /*0054*/ 	.byte	0x00, 0xf5, 0x21, 0x00


	//----- nvinfo : EIATTR_SPARSE_MMA_MASK
	.align		4
.L_17:
        /*0058*/ 	.byte	0x03, 0x50
        /*005a*/ 	.short	0x0000


	//----- nvinfo : EIATTR_MAXREG_COUNT
	.align		4
        /*005c*/ 	.byte	0x03, 0x1b
        /*005e*/ 	.short	0x00ff


	//----- nvinfo : EIATTR_MERCURY_ISA_VERSION
	.align		4
        /*0060*/ 	.byte	0x03, 0x5f
        /*0062*/ 	.short	0x0101


	//----- nvinfo : EIATTR_VRC_CTA_INIT_COUNT
	.align		4
        /*0064*/ 	.byte	0x02, 0x4a
	.zero		1
	.zero		1


	//----- nvinfo : EIATTR_EXIT_INSTR_OFFSETS
	.align		4
        /*0068*/ 	.byte	0x04, 0x1c
        /*006a*/ 	.short	(.L_19 - .L_18)


	//   ....[0]....
.L_18:
        /*006c*/ 	.word	0x00000170


	//----- nvinfo : EIATTR_CBANK_PARAM_SIZE
	.align		4
.L_19:
        /*0070*/ 	.byte	0x03, 0x19
        /*0072*/ 	.short	0x0028


	//----- nvinfo : EIATTR_PARAM_CBANK
	.align		4
        /*0074*/ 	.byte	0x04, 0x0a
        /*0076*/ 	.short	(.L_21 - .L_20)
	.align		4
.L_20:
        /*0078*/ 	.word	index@(.nv.constant0._Z11GetThreadIdPjS_S_S_S_)
        /*007c*/ 	.short	0x0380
        /*007e*/ 	.short	0x0028


	//----- nvinfo : EIATTR_SW_WAR
	.align		4
.L_21:
        /*0080*/ 	.byte	0x04, 0x36
        /*0082*/ 	.short	(.L_23 - .L_22)
.L_22:
        /*0084*/ 	.word	0x00000008
.L_23:


//--------------------- .nv.callgraph             --------------------------
	.section	.nv.callgraph,"",@"SHT_CUDA_CALLGRAPH"
	.align	4
	.sectionentsize	8
	.align		4
        /*0000*/ 	.word	0x00000000
	.align		4
        /*0004*/ 	.word	0xffffffff
	.align		4
        /*0008*/ 	.word	0x00000000
	.align		4
        /*000c*/ 	.word	0xfffffffe
	.align		4
        /*0010*/ 	.word	0x00000000
	.align		4
        /*0014*/ 	.word	0xfffffffd
	.align		4
        /*0018*/ 	.word	0x00000000
	.align		4
        /*001c*/ 	.word	0xfffffffc


//--------------------- .text._Z11GetThreadIdPjS_S_S_S_ --------------------------
	.section	.text._Z11GetThreadIdPjS_S_S_S_,"ax",@progbits
	.align	128
        .global         _Z11GetThreadIdPjS_S_S_S_
        .type           _Z11GetThreadIdPjS_S_S_S_,@function
        .size           _Z11GetThreadIdPjS_S_S_S_,(.L_x_1 - _Z11GetThreadIdPjS_S_S_S_)
        .other          _Z11GetThreadIdPjS_S_S_S_,@"STO_CUDA_ENTRY STV_DEFAULT"
_Z11GetThreadIdPjS_S_S_S_:
.text._Z11GetThreadIdPjS_S_S_S_:
[----:B------:R-:W-:Y:S01]  /*0000*/  LDC R1, c[0x0][0x37c] ;  /* 0x0000df00ff017b82 */ /* 0x000fe20000000800 */
[----:B------:R-:W0:Y:S07]  /*0010*/  S2R R15, SR_CTAID.X ;  /* 0x00000000000f7919 */ /* 0x000e2e0000002500 */
[----:B------:R-:W1:Y:S01]  /*0020*/  LDC.64 R2, c[0x0][0x380] ;  /* 0x0000e000ff027b82 */ /* 0x000e620000000a00 */
[----:B------:R-:W0:Y:S01]  /*0030*/  LDCU UR6, c[0x0][0x360] ;  /* 0x00006c00ff0677ac */ /* 0x000e220008000800 */
[----:B------:R-:W0:Y:S01]  /*0040*/  S2R R0, SR_TID.X ;  /* 0x0000000000007919 */ /* 0x000e220000002100 */
[----:B------:R-:W2:Y:S05]  /*0050*/  LDCU.64 UR4, c[0x0][0x358] ;  /* 0x00006b00ff0477ac */ /* 0x000eaa0008000a00 */
[----:B------:R-:W3:Y:S08]  /*0060*/  LDC.64 R4, c[0x0][0x388] ;  /* 0x0000e200ff047b82 */ /* 0x000ef00000000a00 */
[----:B------:R-:W4:Y:S08]  /*0070*/  LDC.64 R6, c[0x0][0x390] ;  /* 0x0000e400ff067b82 */ /* 0x000f300000000a00 */
[----:B------:R-:W5:Y:S01]  /*0080*/  LDC.64 R8, c[0x0][0x398] ;  /* 0x0000e600ff087b82 */ /* 0x000f620000000a00 */
[--C-:B0-----:R-:W-:Y:S01]  /*0090*/  IMAD R11, R15, UR6, R0.reuse ;  /* 0x000000060f0b7c24 */ /* 0x101fe2000f8e0200 */
[----:B------:R-:W-:-:S03]  /*00a0*/  SHF.R.U32.HI R13, RZ, 0x5, R0 ;  /* 0x00000005ff0d7819 */ /* 0x000fc60000011600 */
[----:B-1----:R-:W-:-:S04]  /*00b0*/  IMAD.WIDE R2, R11, 0x4, R2 ;  /* 0x000000040b027825 */ /* 0x002fc800078e0202 */
[C---:B---3--:R-:W-:Y:S01]  /*00c0*/  IMAD.WIDE R4, R11.reuse, 0x4, R4 ;  /* 0x000000040b047825 */ /* 0x048fe200078e0204 */
[----:B--2---:R-:W-:Y:S03]  /*00d0*/  STG.E desc[UR4][R2.64], R15 ;  /* 0x0000000f02007986 */ /* 0x004fe6000c101904 */
[C---:B----4-:R-:W-:Y:S01]  /*00e0*/  IMAD.WIDE R6, R11.reuse, 0x4, R6 ;  /* 0x000000040b067825 */ /* 0x050fe200078e0206 */
[----:B------:R0:W-:Y:S03]  /*00f0*/  STG.E desc[UR4][R4.64], R0 ;  /* 0x0000000004007986 */ /* 0x0001e6000c101904 */
[C---:B-----5:R-:W-:Y:S01]  /*0100*/  IMAD.WIDE R8, R11.reuse, 0x4, R8 ;  /* 0x000000040b087825 */ /* 0x060fe200078e0208 */
[----:B------:R-:W-:Y:S04]  /*0110*/  STG.E desc[UR4][R6.64], R13 ;  /* 0x0000000d06007986 */ /* 0x000fe8000c101904 */
[----:B------:R-:W-:Y:S01]  /*0120*/  STG.E desc[UR4][R8.64], R11 ;  /* 0x0000000b08007986 */ /* 0x000fe2000c101904 */
[----:B0-----:R-:W-:Y:S01]  /*0130*/  CS2R.32 R5, SR_CLOCKLO ;  /* 0x0000000000057805 */ /* 0x001fe20000005000 */
[----:B------:R-:W0:Y:S02]  /*0140*/  LDC.64 R2, c[0x0][0x3a0] ;  /* 0x0000e800ff027b82 */ /* 0x000e240000000a00 */
[----:B0-----:R-:W-:-:S05]  /*0150*/  IMAD.WIDE R2, R11, 0x4, R2 ;  /* 0x000000040b027825 */ /* 0x001fca00078e0202 */
[----:B------:R-:W-:Y:S01]  /*0160*/  STG.E desc[UR4][R2.64], R5 ;  /* 0x0000000502007986 */ /* 0x000fe2000c101904 */
[----:B------:R-:W-:Y:S05]  /*0170*/  EXIT ;  /* 0x000000000000794d */ /* 0x000fea0003800000 */
.L_x_0:
[----:B------:R-:W-:-:S00]  /*0180*/  BRA `(.L_x_0) ;  /* 0xfffffffc00fc7947 */ /* 0x000fc0000383ffff */
[----:B------:R-:W-:-:S00]  /*0190*/  NOP ;  /* 0x0000000000007918 */ /* 0x000fc00000000000 */
        /* <DEDUP_REMOVED lines=14> */
.L_x_1:


//--------------------- .nv.shared.reserved.0     --------------------------
	.section	.nv.shared.reserved.0,"aw",@nobits
	.weak		__nv_reservedSMEM_offset_0_alias
	.size		__nv_reservedSMEM_offset_0_alias, 0, 64
	.other		__nv_reservedSMEM_offset_0_alias,@"STO_CUDA_RESERVED_SHARED STV_DEFAULT"
__nv_reservedSMEM_offset_0_alias:
	.zero		0
	.zero		64


//--------------------- .nv.constant0._Z11GetThreadIdPjS_S_S_S_ --------------------------
	.section	.nv.constant0._Z11GetThreadIdPjS_S_S_S_,"a",@progbits
	.sectionflags	@""
	.align	4
.nv.constant0._Z11GetThreadIdPjS_S_S_S_:
	.zero		936


//--------------------- SYMBOLS --------------------------

	.type		.nv.reservedSmem.offset0,@object
	.size		.nv.reservedSmem.offset0,0x4
